//
// Generated by NVIDIA NVVM Compiler
//
// Compiler Build ID: CL-36424714
// Cuda compilation tools, release 13.0, V13.0.88
// Based on NVVM 20.0.0
//

.version 9.0
.target sm_100
.address_size 64

	// .globl	_Z9sumArraysPfS_S_i

.visible .entry _Z9sumArraysPfS_S_i(
	.param .u64 .ptr .align 1 _Z9sumArraysPfS_S_i_param_0,
	.param .u64 .ptr .align 1 _Z9sumArraysPfS_S_i_param_1,
	.param .u64 .ptr .align 1 _Z9sumArraysPfS_S_i_param_2,
	.param .u32 _Z9sumArraysPfS_S_i_param_3
)
{
	.reg .pred 	%p<2>;
	.reg .b32 	%r<6>;
	.reg .b32 	%f<4>;
	.reg .b64 	%rd<11>;

	ld.param.u64 	%rd1, [_Z9sumArraysPfS_S_i_param_0];
	ld.param.u64 	%rd2, [_Z9sumArraysPfS_S_i_param_1];
	ld.param.u64 	%rd3, [_Z9sumArraysPfS_S_i_param_2];
	ld.param.u32 	%r2, [_Z9sumArraysPfS_S_i_param_3];
	mov.u32 	%r3, %ctaid.x;
	mov.u32 	%r4, %ntid.x;
	mov.u32 	%r5, %tid.x;
	mad.lo.s32 	%r1, %r3, %r4, %r5;
	setp.ge.s32 	%p1, %r1, %r2;
	@%p1 bra 	$L__BB0_2;
	cvta.to.global.u64 	%rd4, %rd1;
	cvta.to.global.u64 	%rd5, %rd2;
	cvta.to.global.u64 	%rd6, %rd3;
	mul.wide.s32 	%rd7, %r1, 4;
	add.s64 	%rd8, %rd4, %rd7;
	ld.global.f32 	%f1, [%rd8];
	add.s64 	%rd9, %rd5, %rd7;
	ld.global.f32 	%f2, [%rd9];
	add.f32 	%f3, %f1, %f2;
	add.s64 	%rd10, %rd6, %rd7;
	st.global.f32 	[%rd10], %f3;
$L__BB0_2:
	ret;

}
	// .globl	_Z17sumArraysZeroCopyPfS_S_i
.visible .entry _Z17sumArraysZeroCopyPfS_S_i(
	.param .u64 .ptr .align 1 _Z17sumArraysZeroCopyPfS_S_i_param_0,
	.param .u64 .ptr .align 1 _Z17sumArraysZeroCopyPfS_S_i_param_1,
	.param .u64 .ptr .align 1 _Z17sumArraysZeroCopyPfS_S_i_param_2,
	.param .u32 _Z17sumArraysZeroCopyPfS_S_i_param_3
)
{
	.reg .pred 	%p<2>;
	.reg .b32 	%r<6>;
	.reg .b32 	%f<4>;
	.reg .b64 	%rd<11>;

	ld.param.u64 	%rd1, [_Z17sumArraysZeroCopyPfS_S_i_param_0];
	ld.param.u64 	%rd2, [_Z17sumArraysZeroCopyPfS_S_i_param_1];
	ld.param.u64 	%rd3, [_Z17sumArraysZeroCopyPfS_S_i_param_2];
	ld.param.u32 	%r2, [_Z17sumArraysZeroCopyPfS_S_i_param_3];
	mov.u32 	%r3, %ctaid.x;
	mov.u32 	%r4, %ntid.x;
	mov.u32 	%r5, %tid.x;
	mad.lo.s32 	%r1, %r3, %r4, %r5;
	setp.ge.s32 	%p1, %r1, %r2;
	@%p1 bra 	$L__BB1_2;
	cvta.to.global.u64 	%rd4, %rd1;
	cvta.to.global.u64 	%rd5, %rd2;
	cvta.to.global.u64 	%rd6, %rd3;
	mul.wide.s32 	%rd7, %r1, 4;
	add.s64 	%rd8, %rd4, %rd7;
	ld.global.f32 	%f1, [%rd8];
	add.s64 	%rd9, %rd5, %rd7;
	ld.global.f32 	%f2, [%rd9];
	add.f32 	%f3, %f1, %f2;
	add.s64 	%rd10, %rd6, %rd7;
	st.global.f32 	[%rd10], %f3;
$L__BB1_2:
	ret;

}


// ===== COMPILED SASS (sm_100) =====

	.target	sm_100

	.elftype	@"ET_EXEC"


//--------------------- .note.nv.tkinfo           --------------------------
	.section	.note.nv.tkinfo,"",@"SHT_NOTE"
	.sectionflags	@"SHF_NOTE_NV_TKINFO"
	.tkinfo
        /*0018*/ 	.word	0x00000002
        /*0030*/ 	.string	""
        /*0030*/ 	.string	"ptxas"
        /*0030*/ 	.string	"Cuda compilation tools, release 13.0, V13.0.88"
        /*0030*/ 	.string	"Build cuda_13.0.r13.0/compiler.36424714_0"
        /*0030*/ 	.string	"-arch sm_100 -m 64 "



//--------------------- .note.nv.cuinfo           --------------------------
	.section	.note.nv.cuinfo,"",@"SHT_NOTE"
	.sectionflags	@"SHF_NOTE_NV_CUINFO"
        /*0018*/ 	.short	0x0002
        /*001a*/ 	.short	0x0064
        /*001c*/ 	.short	0x0082
	.zero		2


//--------------------- .nv.info                  --------------------------
	.section	.nv.info,"",@"SHT_CUDA_INFO"
	.align	4


	//----- nvinfo : EIATTR_REGCOUNT
	.align		4
        /*0000*/ 	.byte	0x04, 0x2f
        /*0002*/ 	.short	(.L_1 - .L_0)
	.align		4
.L_0:
        /*0004*/ 	.word	index@(_Z9sumArraysPfS_S_i)
        /*0008*/ 	.word	0x0000000c


	//----- nvinfo : EIATTR_FRAME_SIZE
	.align		4
.L_1:
        /*000c*/ 	.byte	0x04, 0x11
        /*000e*/ 	.short	(.L_3 - .L_2)
	.align		4
.L_2:
        /*0010*/ 	.word	index@(_Z9sumArraysPfS_S_i)
        /*0014*/ 	.word	0x00000000


	//----- nvinfo : EIATTR_REGCOUNT
	.align		4
.L_3:
        /*0018*/ 	.byte	0x04, 0x2f
        /*001a*/ 	.short	(.L_5 - .L_4)
	.align		4
.L_4:
        /*001c*/ 	.word	index@(_Z17sumArraysZeroCopyPfS_S_i)
        /*0020*/ 	.word	0x0000000c


	//----- nvinfo : EIATTR_FRAME_SIZE
	.align		4
.L_5:
        /*0024*/ 	.byte	0x04, 0x11
        /*0026*/ 	.short	(.L_7 - .L_6)
	.align		4
.L_6:
        /*0028*/ 	.word	index@(_Z17sumArraysZeroCopyPfS_S_i)
        /*002c*/ 	.word	0x00000000


	//----- nvinfo : EIATTR_MIN_STACK_SIZE
	.align		4
.L_7:
        /*0030*/ 	.byte	0x04, 0x12
        /*0032*/ 	.short	(.L_9 - .L_8)
	.align		4
.L_8:
        /*0034*/ 	.word	index@(_Z17sumArraysZeroCopyPfS_S_i)
        /*0038*/ 	.word	0x00000000


	//----- nvinfo : EIATTR_MIN_STACK_SIZE
	.align		4
.L_9:
        /*003c*/ 	.byte	0x04, 0x12
        /*003e*/ 	.short	(.L_11 - .L_10)
	.align		4
.L_10:
        /*0040*/ 	.word	index@(_Z9sumArraysPfS_S_i)
        /*0044*/ 	.word	0x00000000
.L_11:


//--------------------- .nv.compat                --------------------------
	.section	.nv.compat,"",@"SHT_CUDA_COMPAT_INFO"
	.align	4
        /*0000*/ 	.byte	0x02, 0x09, 0x00, 0x00, 0x02, 0x02, 0x01, 0x00, 0x02, 0x05, 0x05, 0x00, 0x03, 0x07, 0x01, 0x01
        /*0010*/ 	.byte	0x02, 0x03, 0x00, 0x00, 0x02, 0x06, 0x01, 0x00, 0x04, 0x0b, 0x08, 0x00, 0x09, 0x00, 0x00, 0x00
        /*0020*/ 	.byte	0x00, 0x00, 0x00, 0x00


//--------------------- .nv.info._Z17sumArraysZeroCopyPfS_S_i --------------------------
	.section	.nv.info._Z17sumArraysZeroCopyPfS_S_i,"",@"SHT_CUDA_INFO"
	.sectionflags	@""
	.align	4


	//----- nvinfo : EIATTR_CUDA_API_VERSION
	.align		4
        /*0000*/ 	.byte	0x04, 0x37
        /*0002*/ 	.short	(.L_13 - .L_12)
.L_12:
        /*0004*/ 	.word	0x00000082


	//----- nvinfo : EIATTR_KPARAM_INFO
	.align		4
.L_13:
        /*0008*/ 	.byte	0x04, 0x17
        /*000a*/ 	.short	(.L_15 - .L_14)
.L_14:
        /*000c*/ 	.word	0x00000000
        /*0010*/ 	.short	0x0003
        /*0012*/ 	.short	0x0018
        /*0014*/ 	.byte	0x00, 0xf0, 0x11, 0x00


	//----- nvinfo : EIATTR_KPARAM_INFO
	.align		4
.L_15:
        /*0018*/ 	.byte	0x04, 0x17
        /*001a*/ 	.short	(.L_17 - .L_16)
.L_16:
        /*001c*/ 	.word	0x00000000
        /*0020*/ 	.short	0x0002
        /*0022*/ 	.short	0x0010
        /*0024*/ 	.byte	0x00, 0xf5, 0x21, 0x00


	//----- nvinfo : EIATTR_KPARAM_INFO
	.align		4
.L_17:
        /*0028*/ 	.byte	0x04, 0x17
        /*002a*/ 	.short	(.L_19 - .L_18)
.L_18:
        /*002c*/ 	.word	0x00000000
        /*0030*/ 	.short	0x0001
        /*0032*/ 	.short	0x0008
        /*0034*/ 	.byte	0x00, 0xf5, 0x21, 0x00


	//----- nvinfo : EIATTR_KPARAM_INFO
	.align		4
.L_19:
        /*0038*/ 	.byte	0x04, 0x17
        /*003a*/ 	.short	(.L_21 - .L_20)
.L_20:
        /*003c*/ 	.word	0x00000000
        /*0040*/ 	.short	0x0000
        /*0042*/ 	.short	0x0000
        /*0044*/ 	.byte	0x00, 0xf5, 0x21, 0x00


	//----- nvinfo : EIATTR_SPARSE_MMA_MASK
	.align		4
.L_21:
        /*0048*/ 	.byte	0x03, 0x50
        /*004a*/ 	.short	0x0000


	//----- nvinfo : EIATTR_MAXREG_COUNT
	.align		4
        /*004c*/ 	.byte	0x03, 0x1b
        /*004e*/ 	.short	0x00ff


	//----- nvinfo : EIATTR_MERCURY_ISA_VERSION
	.align		4
        /*0050*/ 	.byte	0x03, 0x5f
        /*0052*/ 	.short	0x0101


	//----- nvinfo : EIATTR_VRC_CTA_INIT_COUNT
	.align		4
        /*0054*/ 	.byte	0x02, 0x4a
	.zero		1
	.zero		1


	//----- nvinfo : EIATTR_EXIT_INSTR_OFFSETS
	.align		4
        /*0058*/ 	.byte	0x04, 0x1c
        /*005a*/ 	.short	(.L_23 - .L_22)


	//   ....[0]....
.L_22:
        /*005c*/ 	.word	0x00000070


	//   ....[1]....
        /*0060*/ 	.word	0x00000130


	//----- nvinfo : EIATTR_CBANK_PARAM_SIZE
	.align		4
.L_23:
        /*0064*/ 	.byte	0x03, 0x19
        /*0066*/ 	.short	0x001c


	//----- nvinfo : EIATTR_PARAM_CBANK
	.align		4
        /*0068*/ 	.byte	0x04, 0x0a
        /*006a*/ 	.short	(.L_25 - .L_24)
	.align		4
.L_24:
        /*006c*/ 	.word	index@(.nv.constant0._Z17sumArraysZeroCopyPfS_S_i)
        /*0070*/ 	.short	0x0380
        /*0072*/ 	.short	0x001c


	//----- nvinfo : EIATTR_SW_WAR
	.align		4
.L_25:
        /*0074*/ 	.byte	0x04, 0x36
        /*0076*/ 	.short	(.L_27 - .L_26)
.L_26:
        /*0078*/ 	.word	0x00000008
.L_27:


//--------------------- .nv.info._Z9sumArraysPfS_S_i --------------------------
	.section	.nv.info._Z9sumArraysPfS_S_i,"",@"SHT_CUDA_INFO"
	.sectionflags	@""
	.align	4


	//----- nvinfo : EIATTR_CUDA_API_VERSION
	.align		4
        /*0000*/ 	.byte	0x04, 0x37
        /*0002*/ 	.short	(.L_29 - .L_28)
.L_28:
        /*0004*/ 	.word	0x00000082


	//----- nvinfo : EIATTR_KPARAM_INFO
	.align		4
.L_29:
        /*0008*/ 	.byte	0x04, 0x17
        /*000a*/ 	.short	(.L_31 - .L_30)
.L_30:
        /*000c*/ 	.word	0x00000000
        /*0010*/ 	.short	0x0003
        /*0012*/ 	.short	0x0018
        /*0014*/ 	.byte	0x00, 0xf0, 0x11, 0x00


	//----- nvinfo : EIATTR_KPARAM_INFO
	.align		4
.L_31:
        /*0018*/ 	.byte	0x04, 0x17
        /*001a*/ 	.short	(.L_33 - .L_32)
.L_32:
        /*001c*/ 	.word	0x00000000
        /*0020*/ 	.short	0x0002
        /*0022*/ 	.short	0x0010
        /*0024*/ 	.byte	0x00, 0xf5, 0x21, 0x00


	//----- nvinfo : EIATTR_KPARAM_INFO
	.align		4
.L_33:
        /*0028*/ 	.byte	0x04, 0x17
        /*002a*/ 	.short	(.L_35 - .L_34)
.L_34:
        /*002c*/ 	.word	0x00000000
        /*0030*/ 	.short	0x0001
        /*0032*/ 	.short	0x0008
        /*0034*/ 	.byte	0x00, 0xf5, 0x21, 0x00


	//----- nvinfo : EIATTR_KPARAM_INFO
	.align		4
.L_35:
        /*0038*/ 	.byte	0x04, 0x17
        /*003a*/ 	.short	(.L_37 - .L_36)
.L_36:
        /*003c*/ 	.word	0x00000000
        /*0040*/ 	.short	0x0000
        /*0042*/ 	.short	0x0000
        /*0044*/ 	.byte	0x00, 0xf5, 0x21, 0x00


	//----- nvinfo : EIATTR_SPARSE_MMA_MASK
	.align		4
.L_37:
        /*0048*/ 	.byte	0x03, 0x50
        /*004a*/ 	.short	0x0000


	//----- nvinfo : EIATTR_MAXREG_COUNT
	.align		4
        /*004c*/ 	.byte	0x03, 0x1b
        /*004e*/ 	.short	0x00ff


	//----- nvinfo : EIATTR_MERCURY_ISA_VERSION
	.align		4
        /*0050*/ 	.byte	0x03, 0x5f
        /*0052*/ 	.short	0x0101


	//----- nvinfo : EIATTR_VRC_CTA_INIT_COUNT
	.align		4
        /*0054*/ 	.byte	0x02, 0x4a
	.zero		1
	.zero		1


	//----- nvinfo : EIATTR_EXIT_INSTR_OFFSETS
	.align		4
        /*0058*/ 	.byte	0x04, 0x1c
        /*005a*/ 	.short	(.L_39 - .L_38)


	//   ....[0]....
.L_38:
        /*005c*/ 	.word	0x00000070


	//   ....[1]....
        /*0060*/ 	.word	0x00000130


	//----- nvinfo : EIATTR_CBANK_PARAM_SIZE
	.align		4
.L_39:
        /*0064*/ 	.byte	0x03, 0x19
        /*0066*/ 	.short	0x001c


	//----- nvinfo : EIATTR_PARAM_CBANK
	.align		4
        /*0068*/ 	.byte	0x04, 0x0a
        /*006a*/ 	.short	(.L_41 - .L_40)
	.align		4
.L_40:
        /*006c*/ 	.word	index@(.nv.constant0._Z9sumArraysPfS_S_i)
        /*0070*/ 	.short	0x0380
        /*0072*/ 	.short	0x001c


	//----- nvinfo : EIATTR_SW_WAR
	.align		4
.L_41:
        /*0074*/ 	.byte	0x04, 0x36
        /*0076*/ 	.short	(.L_43 - .L_42)
.L_42:
        /*0078*/ 	.word	0x00000008
.L_43:


//--------------------- .nv.callgraph             --------------------------
	.section	.nv.callgraph,"",@"SHT_CUDA_CALLGRAPH"
	.align	4
	.sectionentsize	8
	.align		4
        /*0000*/ 	.word	0x00000000
	.align		4
        /*0004*/ 	.word	0xffffffff
	.align		4
        /*0008*/ 	.word	0x00000000
	.align		4
        /*000c*/ 	.word	0xfffffffe
	.align		4
        /*0010*/ 	.word	0x00000000
	.align		4
        /*0014*/ 	.word	0xfffffffd
	.align		4
        /*0018*/ 	.word	0x00000000
	.align		4
        /*001c*/ 	.word	0xfffffffc


//--------------------- .text._Z17sumArraysZeroCopyPfS_S_i --------------------------
	.section	.text._Z17sumArraysZeroCopyPfS_S_i,"ax",@progbits
	.align	128
        .global         _Z17sumArraysZeroCopyPfS_S_i
        .type           _Z17sumArraysZeroCopyPfS_S_i,@function
        .size           _Z17sumArraysZeroCopyPfS_S_i,(.L_x_2 - _Z17sumArraysZeroCopyPfS_S_i)
        .other          _Z17sumArraysZeroCopyPfS_S_i,@"STO_CUDA_ENTRY STV_DEFAULT"
_Z17sumArraysZeroCopyPfS_S_i:
.text._Z17sumArraysZeroCopyPfS_S_i:
[----:B------:R-:W-:Y:S01]  /*0000*/  LDC R1, c[0x0][0x37c] ;  /* 0x0000df00ff017b82 */ /* 0x000fe20000000800 */
[----:B------:R-:W0:Y:S07]  /*0010*/  S2R R0, SR_TID.X ;  /* 0x0000000000007919 */ /* 0x000e2e0000002100 */
[----:B------:R-:W0:Y:S01]  /*0020*/  S2UR UR4, SR_CTAID.X ;  /* 0x00000000000479c3 */ /* 0x000e220000002500 */
[----:B------:R-:W1:Y:S07]  /*0030*/  LDCU UR5, c[0x0][0x398] ;  /* 0x00007300ff0577ac */ /* 0x000e6e0008000800 */
[----:B------:R-:W0:Y:S02]  /*0040*/  LDC R9, c[0x0][0x360] ;  /* 0x0000d800ff097b82 */ /* 0x000e240000000800 */
[----:B0-----:R-:W-:-:S05]  /*0050*/  IMAD R9, R9, UR4, R0 ;  /* 0x0000000409097c24 */ /* 0x001fca000f8e0200 */
[----:B-1----:R-:W-:-:S13]  /*0060*/  ISETP.GE.AND P0, PT, R9, UR5, PT ;  /* 0x0000000509007c0c */ /* 0x002fda000bf06270 */
[----:B------:R-:W-:Y:S05]  /*0070*/  @P0 EXIT ;  /* 0x000000000000094d */ /* 0x000fea0003800000 */
[----:B------:R-:W0:Y:S01]  /*0080*/  LDC.64 R2, c[0x0][0x380] ;  /* 0x0000e000ff027b82 */ /* 0x000e220000000a00 */
[----:B------:R-:W1:Y:S07]  /*0090*/  LDCU.64 UR4, c[0x0][0x358] ;  /* 0x00006b00ff0477ac */ /* 0x000e6e0008000a00 */
[----:B------:R-:W2:Y:S08]  /*00a0*/  LDC.64 R4, c[0x0][0x388] ;  /* 0x0000e200ff047b82 */ /* 0x000eb00000000a00 */
[----:B------:R-:W3:Y:S01]  /*00b0*/  LDC.64 R6, c[0x0][0x390] ;  /* 0x0000e400ff067b82 */ /* 0x000ee20000000a00 */
[----:B0-----:R-:W-:-:S06]  /*00c0*/  IMAD.WIDE R2, R9, 0x4, R2 ;  /* 0x0000000409027825 */ /* 0x001fcc00078e0202 */
[----:B-1----:R-:W4:Y:S01]  /*00d0*/  LDG.E R2, desc[UR4][R2.64] ;  /* 0x0000000402027981 */ /* 0x002f22000c1e1900 */
[----:B--2---:R-:W-:-:S06]  /*00e0*/  IMAD.WIDE R4, R9, 0x4, R4 ;  /* 0x0000000409047825 */ /* 0x004fcc00078e0204 */
[----:B------:R-:W4:Y:S01]  /*00f0*/  LDG.E R5, desc[UR4][R4.64] ;  /* 0x0000000404057981 */ /* 0x000f22000c1e1900 */
[----:B---3--:R-:W-:-:S04]  /*0100*/  IMAD.WIDE R6, R9, 0x4, R6 ;  /* 0x0000000409067825 */ /* 0x008fc800078e0206 */
[----:B----4-:R-:W-:-:S05]  /*0110*/  FADD R9, R2, R5 ;  /* 0x0000000502097221 */ /* 0x010fca0000000000 */
[----:B------:R-:W-:Y:S01]  /*0120*/  STG.E desc[UR4][R6.64], R9 ;  /* 0x0000000906007986 */ /* 0x000fe2000c101904 */
[----:B------:R-:W-:Y:S05]  /*0130*/  EXIT ;  /* 0x000000000000794d */ /* 0x000fea0003800000 */
.L_x_0:
[----:B------:R-:W-:-:S00]  /*0140*/  BRA `(.L_x_0) ;  /* 0xfffffffc00fc7947 */ /* 0x000fc0000383ffff */
[----:B------:R-:W-:-:S00]  /*0150*/  NOP ;  /* 0x0000000000007918 */ /* 0x000fc00000000000 */
        /* <DEDUP_REMOVED lines=10> */
.L_x_2:


//--------------------- .text._Z9sumArraysPfS_S_i --------------------------
	.section	.text._Z9sumArraysPfS_S_i,"ax",@progbits
	.align	128
        .global         _Z9sumArraysPfS_S_i
        .type           _Z9sumArraysPfS_S_i,@function
        .size           _Z9sumArraysPfS_S_i,(.L_x_3 - _Z9sumArraysPfS_S_i)
        .other          _Z9sumArraysPfS_S_i,@"STO_CUDA_ENTRY STV_DEFAULT"
_Z9sumArraysPfS_S_i:
.text._Z9sumArraysPfS_S_i:
        /* <DEDUP_REMOVED lines=20> */
.L_x_1:
        /* <DEDUP_REMOVED lines=12> */
.L_x_3:


//--------------------- .nv.shared.reserved.0     --------------------------
	.section	.nv.shared.reserved.0,"aw",@nobits
	.weak		__nv_reservedSMEM_offset_0_alias
	.size		__nv_reservedSMEM_offset_0_alias, 0, 64
	.other		__nv_reservedSMEM_offset_0_alias,@"STO_CUDA_RESERVED_SHARED STV_DEFAULT"
__nv_reservedSMEM_offset_0_alias:
	.zero		0
	.zero		64


//--------------------- .nv.constant0._Z17sumArraysZeroCopyPfS_S_i --------------------------
	.section	.nv.constant0._Z17sumArraysZeroCopyPfS_S_i,"a",@progbits
	.sectionflags	@""
	.align	4
.nv.constant0._Z17sumArraysZeroCopyPfS_S_i:
	.zero		924


//--------------------- .nv.constant0._Z9sumArraysPfS_S_i --------------------------
	.section	.nv.constant0._Z9sumArraysPfS_S_i,"a",@progbits
	.sectionflags	@""
	.align	4
.nv.constant0._Z9sumArraysPfS_S_i:
	.zero		924


//--------------------- SYMBOLS --------------------------

	.type		.nv.reservedSmem.offset0,@object
	.size		.nv.reservedSmem.offset0,0x4
